//
// Generated by NVIDIA NVVM Compiler
//
// Compiler Build ID: CL-36424714
// Cuda compilation tools, release 13.0, V13.0.88
// Based on NVVM 20.0.0
//

.version 9.0
.target sm_100
.address_size 64

	// .globl	_Z11psaHSKernelPiS_mb
.extern .shared .align 16 .b8 psa[];

.visible .entry _Z11psaHSKernelPiS_mb(
	.param .u64 .ptr .align 1 _Z11psaHSKernelPiS_mb_param_0,
	.param .u64 .ptr .align 1 _Z11psaHSKernelPiS_mb_param_1,
	.param .u64 _Z11psaHSKernelPiS_mb_param_2,
	.param .u8 _Z11psaHSKernelPiS_mb_param_3
)
{
	.reg .pred 	%p<22>;
	.reg .b16 	%rs<2>;
	.reg .b32 	%r<102>;
	.reg .b32 	%f<24>;
	.reg .b64 	%rd<51>;

	ld.param.u64 	%rd24, [_Z11psaHSKernelPiS_mb_param_0];
	ld.param.u64 	%rd25, [_Z11psaHSKernelPiS_mb_param_1];
	ld.param.u64 	%rd26, [_Z11psaHSKernelPiS_mb_param_2];
	ld.param.s8 	%rs1, [_Z11psaHSKernelPiS_mb_param_3];
	cvta.to.global.u64 	%rd1, %rd24;
	cvta.to.global.u64 	%rd2, %rd25;
	mov.u32 	%r16, %tid.x;
	cvt.u64.u32 	%rd3, %r16;
	cvt.rn.f32.u64 	%f1, %rd26;
	setp.eq.s64 	%p1, %rd26, 0;
	selp.f32 	%f2, 0fC1B80000, 0f00000000, %p1;
	mov.b32 	%r17, %f1;
	add.s32 	%r18, %r17, -1060439283;
	and.b32  	%r19, %r18, -8388608;
	sub.s32 	%r20, %r17, %r19;
	mov.b32 	%f3, %r20;
	cvt.rn.f32.s32 	%f4, %r19;
	fma.rn.f32 	%f5, %f4, 0f34000000, %f2;
	add.f32 	%f6, %f3, 0fBF800000;
	fma.rn.f32 	%f7, %f6, 0f3DC6B27F, 0fBE2C7F30;
	fma.rn.f32 	%f8, %f7, %f6, 0f3E2FCF2A;
	fma.rn.f32 	%f9, %f8, %f6, 0fBE374E43;
	fma.rn.f32 	%f10, %f9, %f6, 0f3E520BF4;
	fma.rn.f32 	%f11, %f10, %f6, 0fBE763C8B;
	fma.rn.f32 	%f12, %f11, %f6, 0f3E93BF99;
	fma.rn.f32 	%f13, %f12, %f6, 0fBEB8AA49;
	fma.rn.f32 	%f14, %f13, %f6, 0f3EF6384A;
	fma.rn.f32 	%f15, %f14, %f6, 0fBF38AA3B;
	mul.f32 	%f16, %f6, %f15;
	mul.f32 	%f17, %f6, %f16;
	fma.rn.f32 	%f18, %f6, 0f3FB8AA3B, %f17;
	add.f32 	%f19, %f5, %f18;
	setp.gt.u32 	%p2, %r17, 2139095039;
	fma.rn.f32 	%f20, %f1, 0f7F800000, 0f7F800000;
	selp.f32 	%f21, %f20, %f19, %p2;
	cvt.rpi.f32.f32 	%f22, %f21;
	selp.f32 	%f23, 0fFF800000, %f22, %p1;
	cvt.rzi.u64.f32 	%rd4, %f23;
	setp.eq.s64 	%p3, %rd4, 1;
	@%p3 bra 	$L__BB0_5;
	setp.ne.s64 	%p4, %rd4, 0;
	@%p4 bra 	$L__BB0_8;
	setp.eq.s16 	%p6, %rs1, 0;
	@%p6 bra 	$L__BB0_4;
	ld.global.u32 	%r24, [%rd2];
	st.global.u32 	[%rd1], %r24;
	bra.uni 	$L__BB0_37;
$L__BB0_4:
	mov.b32 	%r25, 0;
	st.global.u32 	[%rd1], %r25;
	bra.uni 	$L__BB0_37;
$L__BB0_5:
	ld.global.u32 	%r1, [%rd2];
	setp.eq.s16 	%p5, %rs1, 0;
	@%p5 bra 	$L__BB0_7;
	st.global.u32 	[%rd1], %r1;
	ld.global.u32 	%r21, [%rd2+4];
	add.s32 	%r22, %r21, %r1;
	st.global.u32 	[%rd1+4], %r22;
	bra.uni 	$L__BB0_37;
$L__BB0_7:
	mov.b32 	%r23, 0;
	st.global.u32 	[%rd1], %r23;
	st.global.u32 	[%rd1+4], %r1;
	bra.uni 	$L__BB0_37;
$L__BB0_8:
	cvt.u32.u64 	%r26, %rd3;
	setp.ne.s32 	%p7, %r26, 0;
	shl.b32 	%r27, %r26, 2;
	mov.u32 	%r28, psa;
	add.s32 	%r2, %r28, %r27;
	@%p7 bra 	$L__BB0_10;
	ld.global.u32 	%r32, [%rd2];
	st.shared.u32 	[psa], %r32;
	bra.uni 	$L__BB0_11;
$L__BB0_10:
	shl.b64 	%rd27, %rd3, 2;
	add.s64 	%rd28, %rd2, %rd27;
	ld.global.u32 	%r29, [%rd28+-4];
	ld.global.u32 	%r30, [%rd28];
	add.s32 	%r31, %r30, %r29;
	st.shared.u32 	[%r2], %r31;
$L__BB0_11:
	bar.sync 	0;
	setp.lt.u64 	%p8, %rd4, 3;
	mov.b64 	%rd23, 2;
	@%p8 bra 	$L__BB0_28;
	add.s64 	%rd5, %rd4, -2;
	add.s64 	%rd32, %rd4, -3;
	and.b64  	%rd47, %rd5, 3;
	setp.lt.u64 	%p9, %rd32, 3;
	mov.b64 	%rd46, 1;
	@%p9 bra 	$L__BB0_23;
	and.b64  	%rd43, %rd5, -4;
	mov.b64 	%rd46, 1;
$L__BB0_14:
	shl.b64 	%rd10, %rd46, 1;
	setp.gt.u64 	%p10, %rd10, %rd3;
	mov.b32 	%r96, 0;
	@%p10 bra 	$L__BB0_16;
	cvt.u32.u64 	%r35, %rd10;
	sub.s32 	%r36, %r26, %r35;
	shl.b32 	%r37, %r36, 2;
	add.s32 	%r39, %r28, %r37;
	ld.shared.u32 	%r96, [%r39];
$L__BB0_16:
	bar.sync 	0;
	ld.shared.u32 	%r41, [%r2];
	add.s32 	%r42, %r41, %r96;
	st.shared.u32 	[%r2], %r42;
	bar.sync 	0;
	shl.b64 	%rd11, %rd46, 2;
	setp.gt.u64 	%p11, %rd11, %rd3;
	mov.b32 	%r97, 0;
	@%p11 bra 	$L__BB0_18;
	cvt.u32.u64 	%r44, %rd11;
	sub.s32 	%r45, %r26, %r44;
	shl.b32 	%r46, %r45, 2;
	add.s32 	%r48, %r28, %r46;
	ld.shared.u32 	%r97, [%r48];
$L__BB0_18:
	bar.sync 	0;
	ld.shared.u32 	%r50, [%r2];
	add.s32 	%r51, %r50, %r97;
	st.shared.u32 	[%r2], %r51;
	bar.sync 	0;
	shl.b64 	%rd49, %rd46, 3;
	setp.gt.u64 	%p12, %rd49, %rd3;
	mov.b32 	%r98, 0;
	@%p12 bra 	$L__BB0_20;
	cvt.u32.u64 	%r53, %rd49;
	sub.s32 	%r54, %r26, %r53;
	shl.b32 	%r55, %r54, 2;
	add.s32 	%r57, %r28, %r55;
	ld.shared.u32 	%r98, [%r57];
$L__BB0_20:
	bar.sync 	0;
	ld.shared.u32 	%r59, [%r2];
	add.s32 	%r60, %r59, %r98;
	st.shared.u32 	[%r2], %r60;
	bar.sync 	0;
	shl.b64 	%rd46, %rd46, 4;
	setp.gt.u64 	%p13, %rd46, %rd3;
	mov.b32 	%r99, 0;
	@%p13 bra 	$L__BB0_22;
	cvt.u32.u64 	%r62, %rd46;
	sub.s32 	%r63, %r26, %r62;
	shl.b32 	%r64, %r63, 2;
	add.s32 	%r66, %r28, %r64;
	ld.shared.u32 	%r99, [%r66];
$L__BB0_22:
	bar.sync 	0;
	ld.shared.u32 	%r67, [%r2];
	add.s32 	%r68, %r67, %r99;
	st.shared.u32 	[%r2], %r68;
	bar.sync 	0;
	add.s64 	%rd43, %rd43, -4;
	setp.ne.s64 	%p14, %rd43, 0;
	@%p14 bra 	$L__BB0_14;
$L__BB0_23:
	setp.eq.s64 	%p15, %rd47, 0;
	@%p15 bra 	$L__BB0_27;
$L__BB0_24:
	.pragma "nounroll";
	mov.u64 	%rd49, %rd46;
	shl.b64 	%rd46, %rd49, 1;
	setp.gt.u64 	%p16, %rd46, %rd3;
	mov.b32 	%r100, 0;
	@%p16 bra 	$L__BB0_26;
	cvt.u32.u64 	%r71, %rd46;
	sub.s32 	%r72, %r26, %r71;
	shl.b32 	%r73, %r72, 2;
	add.s32 	%r75, %r28, %r73;
	ld.shared.u32 	%r100, [%r75];
$L__BB0_26:
	bar.sync 	0;
	ld.shared.u32 	%r76, [%r2];
	add.s32 	%r77, %r76, %r100;
	st.shared.u32 	[%r2], %r77;
	bar.sync 	0;
	add.s64 	%rd47, %rd47, -1;
	setp.ne.s64 	%p17, %rd47, 0;
	@%p17 bra 	$L__BB0_24;
$L__BB0_27:
	shl.b64 	%rd23, %rd49, 2;
$L__BB0_28:
	setp.eq.s16 	%p18, %rs1, 0;
	@%p18 bra 	$L__BB0_32;
	ld.shared.u32 	%r13, [%r2];
	setp.gt.u64 	%p19, %rd23, %rd3;
	mov.b32 	%r101, 0;
	@%p19 bra 	$L__BB0_31;
	cvt.u32.u64 	%r80, %rd23;
	sub.s32 	%r81, %r26, %r80;
	shl.b32 	%r82, %r81, 2;
	add.s32 	%r84, %r28, %r82;
	ld.shared.u32 	%r101, [%r84];
$L__BB0_31:
	add.s32 	%r85, %r101, %r13;
	shl.b64 	%rd34, %rd3, 2;
	add.s64 	%rd35, %rd1, %rd34;
	st.global.u32 	[%rd35], %r85;
	bar.sync 	0;
	bra.uni 	$L__BB0_37;
$L__BB0_32:
	setp.ne.s32 	%p20, %r26, 0;
	@%p20 bra 	$L__BB0_34;
	shl.b64 	%rd41, %rd3, 2;
	add.s64 	%rd42, %rd1, %rd41;
	mov.b32 	%r95, 0;
	st.global.u32 	[%rd42], %r95;
	bra.uni 	$L__BB0_37;
$L__BB0_34:
	add.s64 	%rd36, %rd3, -1;
	setp.ge.u64 	%p21, %rd36, %rd23;
	@%p21 bra 	$L__BB0_36;
	ld.shared.u32 	%r94, [%r2+-4];
	shl.b64 	%rd39, %rd3, 2;
	add.s64 	%rd40, %rd1, %rd39;
	st.global.u32 	[%rd40], %r94;
	bra.uni 	$L__BB0_37;
$L__BB0_36:
	ld.shared.u32 	%r87, [%r2+-4];
	cvt.u32.u64 	%r88, %rd23;
	shl.b32 	%r89, %r88, 2;
	xor.b32  	%r90, %r89, -4;
	add.s32 	%r91, %r2, %r90;
	ld.shared.u32 	%r92, [%r91];
	add.s32 	%r93, %r92, %r87;
	shl.b64 	%rd37, %rd3, 2;
	add.s64 	%rd38, %rd1, %rd37;
	st.global.u32 	[%rd38], %r93;
$L__BB0_37:
	ret;

}
	// .globl	_Z10psaBKernelPiS_mb
.visible .entry _Z10psaBKernelPiS_mb(
	.param .u64 .ptr .align 1 _Z10psaBKernelPiS_mb_param_0,
	.param .u64 .ptr .align 1 _Z10psaBKernelPiS_mb_param_1,
	.param .u64 _Z10psaBKernelPiS_mb_param_2,
	.param .u8 _Z10psaBKernelPiS_mb_param_3
)
{


	ret;

}
	// .globl	_Z9addKernelPii
.visible .entry _Z9addKernelPii(
	.param .u64 .ptr .align 1 _Z9addKernelPii_param_0,
	.param .u32 _Z9addKernelPii_param_1
)
{
	.reg .b32 	%r<5>;
	.reg .b64 	%rd<5>;

	ld.param.u64 	%rd1, [_Z9addKernelPii_param_0];
	ld.param.u32 	%r1, [_Z9addKernelPii_param_1];
	cvta.to.global.u64 	%rd2, %rd1;
	mov.u32 	%r2, %tid.x;
	mul.wide.u32 	%rd3, %r2, 4;
	add.s64 	%rd4, %rd2, %rd3;
	ld.global.u32 	%r3, [%rd4];
	add.s32 	%r4, %r3, %r1;
	st.global.u32 	[%rd4], %r4;
	ret;

}


// ===== COMPILED SASS (sm_100) =====

	.target	sm_100

	.elftype	@"ET_EXEC"


//--------------------- .note.nv.tkinfo           --------------------------
	.section	.note.nv.tkinfo,"",@"SHT_NOTE"
	.sectionflags	@"SHF_NOTE_NV_TKINFO"
	.tkinfo
        /*0018*/ 	.word	0x00000002
        /*0030*/ 	.string	""
        /*0030*/ 	.string	"ptxas"
        /*0030*/ 	.string	"Cuda compilation tools, release 13.0, V13.0.88"
        /*0030*/ 	.string	"Build cuda_13.0.r13.0/compiler.36424714_0"
        /*0030*/ 	.string	"-arch sm_100 -m 64 "



//--------------------- .note.nv.cuinfo           --------------------------
	.section	.note.nv.cuinfo,"",@"SHT_NOTE"
	.sectionflags	@"SHF_NOTE_NV_CUINFO"
        /*0018*/ 	.short	0x0002
        /*001a*/ 	.short	0x0064
        /*001c*/ 	.short	0x0082
	.zero		2


//--------------------- .nv.info                  --------------------------
	.section	.nv.info,"",@"SHT_CUDA_INFO"
	.align	4


	//----- nvinfo : EIATTR_REGCOUNT
	.align		4
        /*0000*/ 	.byte	0x04, 0x2f
        /*0002*/ 	.short	(.L_1 - .L_0)
	.align		4
.L_0:
        /*0004*/ 	.word	index@(_Z11psaHSKernelPiS_mb)
        /*0008*/ 	.word	0x0000000e


	//----- nvinfo : EIATTR_FRAME_SIZE
	.align		4
.L_1:
        /*000c*/ 	.byte	0x04, 0x11
        /*000e*/ 	.short	(.L_3 - .L_2)
	.align		4
.L_2:
        /*0010*/ 	.word	index@(_Z11psaHSKernelPiS_mb)
        /*0014*/ 	.word	0x00000000


	//----- nvinfo : EIATTR_REGCOUNT
	.align		4
.L_3:
        /*0018*/ 	.byte	0x04, 0x2f
        /*001a*/ 	.short	(.L_5 - .L_4)
	.align		4
.L_4:
        /*001c*/ 	.word	index@(_Z10psaBKernelPiS_mb)
        /*0020*/ 	.word	0x00000004


	//----- nvinfo : EIATTR_FRAME_SIZE
	.align		4
.L_5:
        /*0024*/ 	.byte	0x04, 0x11
        /*0026*/ 	.short	(.L_7 - .L_6)
	.align		4
.L_6:
        /*0028*/ 	.word	index@(_Z10psaBKernelPiS_mb)
        /*002c*/ 	.word	0x00000000


	//----- nvinfo : EIATTR_REGCOUNT
	.align		4
.L_7:
        /*0030*/ 	.byte	0x04, 0x2f
        /*0032*/ 	.short	(.L_9 - .L_8)
	.align		4
.L_8:
        /*0034*/ 	.word	index@(_Z9addKernelPii)
        /*0038*/ 	.word	0x00000008


	//----- nvinfo : EIATTR_FRAME_SIZE
	.align		4
.L_9:
        /*003c*/ 	.byte	0x04, 0x11
        /*003e*/ 	.short	(.L_11 - .L_10)
	.align		4
.L_10:
        /*0040*/ 	.word	index@(_Z9addKernelPii)
        /*0044*/ 	.word	0x00000000


	//----- nvinfo : EIATTR_MIN_STACK_SIZE
	.align		4
.L_11:
        /*0048*/ 	.byte	0x04, 0x12
        /*004a*/ 	.short	(.L_13 - .L_12)
	.align		4
.L_12:
        /*004c*/ 	.word	index@(_Z9addKernelPii)
        /*0050*/ 	.word	0x00000000


	//----- nvinfo : EIATTR_MIN_STACK_SIZE
	.align		4
.L_13:
        /*0054*/ 	.byte	0x04, 0x12
        /*0056*/ 	.short	(.L_15 - .L_14)
	.align		4
.L_14:
        /*0058*/ 	.word	index@(_Z10psaBKernelPiS_mb)
        /*005c*/ 	.word	0x00000000


	//----- nvinfo : EIATTR_MIN_STACK_SIZE
	.align		4
.L_15:
        /*0060*/ 	.byte	0x04, 0x12
        /*0062*/ 	.short	(.L_17 - .L_16)
	.align		4
.L_16:
        /*0064*/ 	.word	index@(_Z11psaHSKernelPiS_mb)
        /*0068*/ 	.word	0x00000000
.L_17:


//--------------------- .nv.compat                --------------------------
	.section	.nv.compat,"",@"SHT_CUDA_COMPAT_INFO"
	.align	4
        /*0000*/ 	.byte	0x02, 0x09, 0x00, 0x00, 0x02, 0x02, 0x01, 0x00, 0x02, 0x05, 0x05, 0x00, 0x03, 0x07, 0x01, 0x01
        /*0010*/ 	.byte	0x02, 0x03, 0x00, 0x00, 0x02, 0x06, 0x01, 0x00, 0x04, 0x0b, 0x08, 0x00, 0x09, 0x00, 0x00, 0x00
        /*0020*/ 	.byte	0x00, 0x00, 0x00, 0x00


//--------------------- .nv.info._Z9addKernelPii  --------------------------
	.section	.nv.info._Z9addKernelPii,"",@"SHT_CUDA_INFO"
	.sectionflags	@""
	.align	4


	//----- nvinfo : EIATTR_CUDA_API_VERSION
	.align		4
        /*0000*/ 	.byte	0x04, 0x37
        /*0002*/ 	.short	(.L_19 - .L_18)
.L_18:
        /*0004*/ 	.word	0x00000082


	//----- nvinfo : EIATTR_KPARAM_INFO
	.align		4
.L_19:
        /*0008*/ 	.byte	0x04, 0x17
        /*000a*/ 	.short	(.L_21 - .L_20)
.L_20:
        /*000c*/ 	.word	0x00000000
        /*0010*/ 	.short	0x0001
        /*0012*/ 	.short	0x0008
        /*0014*/ 	.byte	0x00, 0xf0, 0x11, 0x00


	//----- nvinfo : EIATTR_KPARAM_INFO
	.align		4
.L_21:
        /*0018*/ 	.byte	0x04, 0x17
        /*001a*/ 	.short	(.L_23 - .L_22)
.L_22:
        /*001c*/ 	.word	0x00000000
        /*0020*/ 	.short	0x0000
        /*0022*/ 	.short	0x0000
        /*0024*/ 	.byte	0x00, 0xf5, 0x21, 0x00


	//----- nvinfo : EIATTR_SPARSE_MMA_MASK
	.align		4
.L_23:
        /*0028*/ 	.byte	0x03, 0x50
        /*002a*/ 	.short	0x0000


	//----- nvinfo : EIATTR_MAXREG_COUNT
	.align		4
        /*002c*/ 	.byte	0x03, 0x1b
        /*002e*/ 	.short	0x00ff


	//----- nvinfo : EIATTR_MERCURY_ISA_VERSION
	.align		4
        /*0030*/ 	.byte	0x03, 0x5f
        /*0032*/ 	.short	0x0101


	//----- nvinfo : EIATTR_VRC_CTA_INIT_COUNT
	.align		4
        /*0034*/ 	.byte	0x02, 0x4a
	.zero		1
	.zero		1


	//----- nvinfo : EIATTR_EXIT_INSTR_OFFSETS
	.align		4
        /*0038*/ 	.byte	0x04, 0x1c
        /*003a*/ 	.short	(.L_25 - .L_24)


	//   ....[0]....
.L_24:
        /*003c*/ 	.word	0x00000090


	//----- nvinfo : EIATTR_CBANK_PARAM_SIZE
	.align		4
.L_25:
        /*0040*/ 	.byte	0x03, 0x19
        /*0042*/ 	.short	0x000c


	//----- nvinfo : EIATTR_PARAM_CBANK
	.align		4
        /*0044*/ 	.byte	0x04, 0x0a
        /*0046*/ 	.short	(.L_27 - .L_26)
	.align		4
.L_26:
        /*0048*/ 	.word	index@(.nv.constant0._Z9addKernelPii)
        /*004c*/ 	.short	0x0380
        /*004e*/ 	.short	0x000c


	//----- nvinfo : EIATTR_SW_WAR
	.align		4
.L_27:
        /*0050*/ 	.byte	0x04, 0x36
        /*0052*/ 	.short	(.L_29 - .L_28)
.L_28:
        /*0054*/ 	.word	0x00000008
.L_29:


//--------------------- .nv.info._Z10psaBKernelPiS_mb --------------------------
	.section	.nv.info._Z10psaBKernelPiS_mb,"",@"SHT_CUDA_INFO"
	.sectionflags	@""
	.align	4


	//----- nvinfo : EIATTR_CUDA_API_VERSION
	.align		4
        /*0000*/ 	.byte	0x04, 0x37
        /*0002*/ 	.short	(.L_31 - .L_30)
.L_30:
        /*0004*/ 	.word	0x00000082


	//----- nvinfo : EIATTR_KPARAM_INFO
	.align		4
.L_31:
        /*0008*/ 	.byte	0x04, 0x17
        /*000a*/ 	.short	(.L_33 - .L_32)
.L_32:
        /*000c*/ 	.word	0x00000000
        /*0010*/ 	.short	0x0003
        /*0012*/ 	.short	0x0018
        /*0014*/ 	.byte	0x00, 0xf0, 0x05, 0x00


	//----- nvinfo : EIATTR_KPARAM_INFO
	.align		4
.L_33:
        /*0018*/ 	.byte	0x04, 0x17
        /*001a*/ 	.short	(.L_35 - .L_34)
.L_34:
        /*001c*/ 	.word	0x00000000
        /*0020*/ 	.short	0x0002
        /*0022*/ 	.short	0x0010
        /*0024*/ 	.byte	0x00, 0xf0, 0x21, 0x00


	//----- nvinfo : EIATTR_KPARAM_INFO
	.align		4
.L_35:
        /*0028*/ 	.byte	0x04, 0x17
        /*002a*/ 	.short	(.L_37 - .L_36)
.L_36:
        /*002c*/ 	.word	0x00000000
        /*0030*/ 	.short	0x0001
        /*0032*/ 	.short	0x0008
        /*0034*/ 	.byte	0x00, 0xf5, 0x21, 0x00


	//----- nvinfo : EIATTR_KPARAM_INFO
	.align		4
.L_37:
        /*0038*/ 	.byte	0x04, 0x17
        /*003a*/ 	.short	(.L_39 - .L_38)
.L_38:
        /*003c*/ 	.word	0x00000000
        /*0040*/ 	.short	0x0000
        /*0042*/ 	.short	0x0000
        /*0044*/ 	.byte	0x00, 0xf5, 0x21, 0x00


	//----- nvinfo : EIATTR_SPARSE_MMA_MASK
	.align		4
.L_39:
        /*0048*/ 	.byte	0x03, 0x50
        /*004a*/ 	.short	0x0000


	//----- nvinfo : EIATTR_MAXREG_COUNT
	.align		4
        /*004c*/ 	.byte	0x03, 0x1b
        /*004e*/ 	.short	0x00ff


	//----- nvinfo : EIATTR_MERCURY_ISA_VERSION
	.align		4
        /*0050*/ 	.byte	0x03, 0x5f
        /*0052*/ 	.short	0x0101


	//----- nvinfo : EIATTR_VRC_CTA_INIT_COUNT
	.align		4
        /*0054*/ 	.byte	0x02, 0x4a
	.zero		1
	.zero		1


	//----- nvinfo : EIATTR_EXIT_INSTR_OFFSETS
	.align		4
        /*0058*/ 	.byte	0x04, 0x1c
        /*005a*/ 	.short	(.L_41 - .L_40)


	//   ....[0]....
.L_40:
        /*005c*/ 	.word	0x00000010


	//----- nvinfo : EIATTR_CBANK_PARAM_SIZE
	.align		4
.L_41:
        /*0060*/ 	.byte	0x03, 0x19
        /*0062*/ 	.short	0x0019


	//----- nvinfo : EIATTR_PARAM_CBANK
	.align		4
        /*0064*/ 	.byte	0x04, 0x0a
        /*0066*/ 	.short	(.L_43 - .L_42)
	.align		4
.L_42:
        /*0068*/ 	.word	index@(.nv.constant0._Z10psaBKernelPiS_mb)
        /*006c*/ 	.short	0x0380
        /*006e*/ 	.short	0x0019


	//----- nvinfo : EIATTR_SW_WAR
	.align		4
.L_43:
        /*0070*/ 	.byte	0x04, 0x36
        /*0072*/ 	.short	(.L_45 - .L_44)
.L_44:
        /*0074*/ 	.word	0x00000008
.L_45:


//--------------------- .nv.info._Z11psaHSKernelPiS_mb --------------------------
	.section	.nv.info._Z11psaHSKernelPiS_mb,"",@"SHT_CUDA_INFO"
	.sectionflags	@""
	.align	4


	//----- nvinfo : EIATTR_CUDA_API_VERSION
	.align		4
        /*0000*/ 	.byte	0x04, 0x37
        /*0002*/ 	.short	(.L_47 - .L_46)
.L_46:
        /*0004*/ 	.word	0x00000082


	//----- nvinfo : EIATTR_KPARAM_INFO
	.align		4
.L_47:
        /*0008*/ 	.byte	0x04, 0x17
        /*000a*/ 	.short	(.L_49 - .L_48)
.L_48:
        /*000c*/ 	.word	0x00000000
        /*0010*/ 	.short	0x0003
        /*0012*/ 	.short	0x0018
        /*0014*/ 	.byte	0x00, 0xf0, 0x05, 0x00


	//----- nvinfo : EIATTR_KPARAM_INFO
	.align		4
.L_49:
        /*0018*/ 	.byte	0x04, 0x17
        /*001a*/ 	.short	(.L_51 - .L_50)
.L_50:
        /*001c*/ 	.word	0x00000000
        /*0020*/ 	.short	0x0002
        /*0022*/ 	.short	0x0010
        /*0024*/ 	.byte	0x00, 0xf0, 0x21, 0x00


	//----- nvinfo : EIATTR_KPARAM_INFO
	.align		4
.L_51:
        /*0028*/ 	.byte	0x04, 0x17
        /*002a*/ 	.short	(.L_53 - .L_52)
.L_52:
        /*002c*/ 	.word	0x00000000
        /*0030*/ 	.short	0x0001
        /*0032*/ 	.short	0x0008
        /*0034*/ 	.byte	0x00, 0xf5, 0x21, 0x00


	//----- nvinfo : EIATTR_KPARAM_INFO
	.align		4
.L_53:
        /*0038*/ 	.byte	0x04, 0x17
        /*003a*/ 	.short	(.L_55 - .L_54)
.L_54:
        /*003c*/ 	.word	0x00000000
        /*0040*/ 	.short	0x0000
        /*0042*/ 	.short	0x0000
        /*0044*/ 	.byte	0x00, 0xf5, 0x21, 0x00


	//----- nvinfo : EIATTR_SPARSE_MMA_MASK
	.align		4
.L_55:
        /*0048*/ 	.byte	0x03, 0x50
        /*004a*/ 	.short	0x0000


	//----- nvinfo : EIATTR_MAXREG_COUNT
	.align		4
        /*004c*/ 	.byte	0x03, 0x1b
        /*004e*/ 	.short	0x00ff


	//----- nvinfo : EIATTR_NUM_BARRIERS
	.align		4
        /*0050*/ 	.byte	0x02, 0x4c
        /*0052*/ 	.byte	0x01
	.zero		1


	//----- nvinfo : EIATTR_MERCURY_ISA_VERSION
	.align		4
        /*0054*/ 	.byte	0x03, 0x5f
        /*0056*/ 	.short	0x0101


	//----- nvinfo : EIATTR_VRC_CTA_INIT_COUNT
	.align		4
        /*0058*/ 	.byte	0x02, 0x4a
	.zero		1
	.zero		1


	//----- nvinfo : EIATTR_EXIT_INSTR_OFFSETS
	.align		4
        /*005c*/ 	.byte	0x04, 0x1c
        /*005e*/ 	.short	(.L_57 - .L_56)


	//   ....[0]....
.L_56:
        /*0060*/ 	.word	0x00000310


	//   ....[1]....
        /*0064*/ 	.word	0x00000340


	//   ....[2]....
        /*0068*/ 	.word	0x00000c20


	//   ....[3]....
        /*006c*/ 	.word	0x00000c80


	//   ....[4]....
        /*0070*/ 	.word	0x00000d20


	//   ....[5]....
        /*0074*/ 	.word	0x00000dc0


	//   ....[6]....
        /*0078*/ 	.word	0x00000e80


	//   ....[7]....
        /*007c*/ 	.word	0x00000ec0


	//----- nvinfo : EIATTR_CBANK_PARAM_SIZE
	.align		4
.L_57:
        /*0080*/ 	.byte	0x03, 0x19
        /*0082*/ 	.short	0x0019


	//----- nvinfo : EIATTR_PARAM_CBANK
	.align		4
        /*0084*/ 	.byte	0x04, 0x0a
        /*0086*/ 	.short	(.L_59 - .L_58)
	.align		4
.L_58:
        /*0088*/ 	.word	index@(.nv.constant0._Z11psaHSKernelPiS_mb)
        /*008c*/ 	.short	0x0380
        /*008e*/ 	.short	0x0019


	//----- nvinfo : EIATTR_SW_WAR
	.align		4
.L_59:
        /*0090*/ 	.byte	0x04, 0x36
        /*0092*/ 	.short	(.L_61 - .L_60)
.L_60:
        /*0094*/ 	.word	0x00000008
.L_61:


//--------------------- .nv.callgraph             --------------------------
	.section	.nv.callgraph,"",@"SHT_CUDA_CALLGRAPH"
	.align	4
	.sectionentsize	8
	.align		4
        /*0000*/ 	.word	0x00000000
	.align		4
        /*0004*/ 	.word	0xffffffff
	.align		4
        /*0008*/ 	.word	0x00000000
	.align		4
        /*000c*/ 	.word	0xfffffffe
	.align		4
        /*0010*/ 	.word	0x00000000
	.align		4
        /*0014*/ 	.word	0xfffffffd
	.align		4
        /*0018*/ 	.word	0x00000000
	.align		4
        /*001c*/ 	.word	0xfffffffc


//--------------------- .text._Z9addKernelPii     --------------------------
	.section	.text._Z9addKernelPii,"ax",@progbits
	.align	128
        .global         _Z9addKernelPii
        .type           _Z9addKernelPii,@function
        .size           _Z9addKernelPii,(.L_x_13 - _Z9addKernelPii)
        .other          _Z9addKernelPii,@"STO_CUDA_ENTRY STV_DEFAULT"
_Z9addKernelPii:
.text._Z9addKernelPii:
[----:B------:R-:W-:Y:S01]  /*0000*/  LDC R1, c[0x0][0x37c] ;  /* 0x0000df00ff017b82 */ /* 0x000fe20000000800 */
[----:B------:R-:W0:Y:S07]  /*0010*/  S2R R5, SR_TID.X ;  /* 0x0000000000057919 */ /* 0x000e2e0000002100 */
[----:B------:R-:W0:Y:S01]  /*0020*/  LDC.64 R2, c[0x0][0x380] ;  /* 0x0000e000ff027b82 */ /* 0x000e220000000a00 */
[----:B------:R-:W1:Y:S01]  /*0030*/  LDCU.64 UR4, c[0x0][0x358] ;  /* 0x00006b00ff0477ac */ /* 0x000e620008000a00 */
[----:B------:R-:W2:Y:S01]  /*0040*/  LDCU UR6, c[0x0][0x388] ;  /* 0x00007100ff0677ac */ /* 0x000ea20008000800 */
[----:B0-----:R-:W-:-:S05]  /*0050*/  IMAD.WIDE.U32 R2, R5, 0x4, R2 ;  /* 0x0000000405027825 */ /* 0x001fca00078e0002 */
[----:B-1----:R-:W2:Y:S02]  /*0060*/  LDG.E R0, desc[UR4][R2.64] ;  /* 0x0000000402007981 */ /* 0x002ea4000c1e1900 */
[----:B--2---:R-:W-:-:S05]  /*0070*/  IADD3 R5, PT, PT, R0, UR6, RZ ;  /* 0x0000000600057c10 */ /* 0x004fca000fffe0ff */
[----:B------:R-:W-:Y:S01]  /*0080*/  STG.E desc[UR4][R2.64], R5 ;  /* 0x0000000502007986 */ /* 0x000fe2000c101904 */
[----:B------:R-:W-:Y:S05]  /*0090*/  EXIT ;  /* 0x000000000000794d */ /* 0x000fea0003800000 */
.L_x_0:
[----:B------:R-:W-:-:S00]  /*00a0*/  BRA `(.L_x_0) ;  /* 0xfffffffc00fc7947 */ /* 0x000fc0000383ffff */
[----:B------:R-:W-:-:S00]  /*00b0*/  NOP ;  /* 0x0000000000007918 */ /* 0x000fc00000000000 */
        /* <DEDUP_REMOVED lines=12> */
.L_x_13:


//--------------------- .text._Z10psaBKernelPiS_mb --------------------------
	.section	.text._Z10psaBKernelPiS_mb,"ax",@progbits
	.align	128
        .global         _Z10psaBKernelPiS_mb
        .type           _Z10psaBKernelPiS_mb,@function
        .size           _Z10psaBKernelPiS_mb,(.L_x_14 - _Z10psaBKernelPiS_mb)
        .other          _Z10psaBKernelPiS_mb,@"STO_CUDA_ENTRY STV_DEFAULT"
_Z10psaBKernelPiS_mb:
.text._Z10psaBKernelPiS_mb:
[----:B------:R-:W-:Y:S01]  /*0000*/  LDC R1, c[0x0][0x37c] ;  /* 0x0000df00ff017b82 */ /* 0x000fe20000000800 */
[----:B------:R-:W-:Y:S05]  /*0010*/  EXIT ;  /* 0x000000000000794d */ /* 0x000fea0003800000 */
.L_x_1:
        /* <DEDUP_REMOVED lines=14> */
.L_x_14:


//--------------------- .text._Z11psaHSKernelPiS_mb --------------------------
	.section	.text._Z11psaHSKernelPiS_mb,"ax",@progbits
	.align	128
        .global         _Z11psaHSKernelPiS_mb
        .type           _Z11psaHSKernelPiS_mb,@function
        .size           _Z11psaHSKernelPiS_mb,(.L_x_15 - _Z11psaHSKernelPiS_mb)
        .other          _Z11psaHSKernelPiS_mb,@"STO_CUDA_ENTRY STV_DEFAULT"
_Z11psaHSKernelPiS_mb:
.text._Z11psaHSKernelPiS_mb:
[----:B------:R-:W-:Y:S01]  /*0000*/  LDC R1, c[0x0][0x37c] ;  /* 0x0000df00ff017b82 */ /* 0x000fe20000000800 */
[----:B------:R-:W0:Y:S01]  /*0010*/  LDCU.64 UR4, c[0x0][0x390] ;  /* 0x00007200ff0477ac */ /* 0x000e220008000a00 */
[----:B------:R-:W-:Y:S01]  /*0020*/  IMAD.MOV.U32 R5, RZ, RZ, 0x3dc6b27f ;  /* 0x3dc6b27fff057424 */ /* 0x000fe200078e00ff */
[----:B------:R-:W1:Y:S01]  /*0030*/  LDCU.64 UR10, c[0x0][0x358] ;  /* 0x00006b00ff0a77ac */ /* 0x000e620008000a00 */
[----:B0-----:R-:W0:Y:S01]  /*0040*/  I2F.U64 R0, UR4 ;  /* 0x0000000400007d12 */ /* 0x001e220008301000 */
[----:B------:R-:W2:Y:S01]  /*0050*/  LDCU.64 UR4, c[0x0][0x390] ;  /* 0x00007200ff0477ac */ /* 0x000ea20008000a00 */
[C---:B0-----:R-:W-:Y:S01]  /*0060*/  VIADD R2, R0.reuse, 0xc0cafb0d ;  /* 0xc0cafb0d00027836 */ /* 0x041fe20000000000 */
[----:B------:R-:W-:Y:S02]  /*0070*/  ISETP.GT.U32.AND P1, PT, R0, 0x7f7fffff, PT ;  /* 0x7f7fffff0000780c */ /* 0x000fe40003f24070 */
[----:B--2---:R-:W-:Y:S02]  /*0080*/  ISETP.NE.U32.AND P0, PT, RZ, UR4, PT ;  /* 0x00000004ff007c0c */ /* 0x004fe4000bf05070 */
[----:B------:R-:W-:-:S02]  /*0090*/  LOP3.LUT R3, R2, 0xff800000, RZ, 0xc0, !PT ;  /* 0xff80000002037812 */ /* 0x000fc400078ec0ff */
[----:B------:R-:W-:-:S03]  /*00a0*/  ISETP.NE.AND.EX P0, PT, RZ, UR5, PT, P0 ;  /* 0x00000005ff007c0c */ /* 0x000fc6000bf05300 */
[----:B------:R-:W-:Y:S01]  /*00b0*/  IMAD.IADD R2, R0, 0x1, -R3 ;  /* 0x0000000100027824 */ /* 0x000fe200078e0a03 */
[----:B------:R-:W-:-:S03]  /*00c0*/  I2FP.F32.S32 R3, R3 ;  /* 0x0000000300037245 */ /* 0x000fc60000201400 */
[----:B------:R-:W-:Y:S01]  /*00d0*/  FADD R4, R2, -1 ;  /* 0xbf80000002047421 */ /* 0x000fe20000000000 */
[----:B------:R-:W-:-:S03]  /*00e0*/  FSEL R2, RZ, -23, P0 ;  /* 0xc1b80000ff027808 */ /* 0x000fc60000000000 */
[C---:B------:R-:W-:Y:S02]  /*00f0*/  FFMA R5, R4.reuse, R5, -0.16845393180847167969 ;  /* 0xbe2c7f3004057423 */ /* 0x040fe40000000005 */
[----:B------:R-:W-:Y:S01]  /*0100*/  FFMA R2, R3, 1.1920928955078125e-07, R2 ;  /* 0x3400000003027823 */ /* 0x000fe20000000002 */
[----:B------:R-:W-:Y:S02]  /*0110*/  IMAD.MOV.U32 R3, RZ, RZ, 0x7f800000 ;  /* 0x7f800000ff037424 */ /* 0x000fe400078e00ff */
[----:B------:R-:W-:-:S04]  /*0120*/  FFMA R5, R4, R5, 0.1716887056827545166 ;  /* 0x3e2fcf2a04057423 */ /* 0x000fc80000000005 */
[----:B------:R-:W-:-:S04]  /*0130*/  FFMA R5, R4, R5, -0.17900948226451873779 ;  /* 0xbe374e4304057423 */ /* 0x000fc80000000005 */
[----:B------:R-:W-:-:S04]  /*0140*/  FFMA R5, R4, R5, 0.20512372255325317383 ;  /* 0x3e520bf404057423 */ /* 0x000fc80000000005 */
[----:B------:R-:W-:-:S04]  /*0150*/  FFMA R5, R4, R5, -0.24046532809734344482 ;  /* 0xbe763c8b04057423 */ /* 0x000fc80000000005 */
[----:B------:R-:W-:-:S04]  /*0160*/  FFMA R5, R4, R5, 0.28857114911079406738 ;  /* 0x3e93bf9904057423 */ /* 0x000fc80000000005 */
[----:B------:R-:W-:-:S04]  /*0170*/  FFMA R5, R4, R5, -0.36067417263984680176 ;  /* 0xbeb8aa4904057423 */ /* 0x000fc80000000005 */
[----:B------:R-:W-:-:S04]  /*0180*/  FFMA R5, R4, R5, 0.48089820146560668945 ;  /* 0x3ef6384a04057423 */ /* 0x000fc80000000005 */
[----:B------:R-:W-:-:S04]  /*0190*/  FFMA R5, R4, R5, -0.72134751081466674805 ;  /* 0xbf38aa3b04057423 */ /* 0x000fc80000000005 */
[----:B------:R-:W-:-:S04]  /*01a0*/  FMUL R5, R4, R5 ;  /* 0x0000000504057220 */ /* 0x000fc80000400000 */
[----:B------:R-:W-:-:S04]  /*01b0*/  FMUL R5, R4, R5 ;  /* 0x0000000504057220 */ /* 0x000fc80000400000 */
[----:B------:R-:W-:-:S04]  /*01c0*/  FFMA R5, R4, 1.4426950216293334961, R5 ;  /* 0x3fb8aa3b04057823 */ /* 0x000fc80000000005 */
[----:B------:R-:W-:Y:S01]  /*01d0*/  FADD R2, R2, R5 ;  /* 0x0000000502027221 */ /* 0x000fe20000000000 */
[----:B------:R-:W-:-:S06]  /*01e0*/  @P1 FFMA R2, R0, R3, +INF ;  /* 0x7f80000000021423 */ /* 0x000fcc0000000003 */
[----:B------:R-:W0:Y:S02]  /*01f0*/  FRND.CEIL R2, R2 ;  /* 0x0000000200027307 */ /* 0x000e240000209000 */
[----:B0-----:R-:W-:-:S06]  /*0200*/  FSEL R4, R2, -INF , P0 ;  /* 0xff80000002047808 */ /* 0x001fcc0000000000 */
[----:B------:R-:W0:Y:S02]  /*0210*/  F2I.U64.TRUNC R4, R4 ;  /* 0x0000000400047311 */ /* 0x000e24000020d800 */
[----:B0-----:R-:W-:-:S04]  /*0220*/  ISETP.NE.U32.AND P0, PT, R4, 0x1, PT ;  /* 0x000000010400780c */ /* 0x001fc80003f05070 */
[----:B------:R-:W-:-:S13]  /*0230*/  ISETP.NE.AND.EX P0, PT, R5, RZ, PT, P0 ;  /* 0x000000ff0500720c */ /* 0x000fda0003f05300 */
[----:B-1----:R-:W-:Y:S05]  /*0240*/  @!P0 BRA `(.L_x_2) ;  /* 0x0000000800e08947 */ /* 0x002fea0003800000 */
[----:B------:R-:W0:Y:S01]  /*0250*/  S2R R0, SR_TID.X ;  /* 0x0000000000007919 */ /* 0x000e220000002100 */
[----:B------:R-:W-:-:S04]  /*0260*/  ISETP.NE.U32.AND P0, PT, R4, RZ, PT ;  /* 0x000000ff0400720c */ /* 0x000fc80003f05070 */
[----:B------:R-:W-:-:S13]  /*0270*/  ISETP.NE.AND.EX P0, PT, R5, RZ, PT, P0 ;  /* 0x000000ff0500720c */ /* 0x000fda0003f05300 */
[----:B------:R-:W-:Y:S05]  /*0280*/  @P0 BRA `(.L_x_3) ;  /* 0x0000000000300947 */ /* 0x000fea0003800000 */
[----:B------:R-:W1:Y:S02]  /*0290*/  LDCU.U8 UR4, c[0x0][0x398] ;  /* 0x00007300ff0477ac */ /* 0x000e640008000000 */
[----:B-1----:R-:W-:-:S04]  /*02a0*/  UPRMT UR4, UR4, 0x8880, URZ ;  /* 0x0000888004047896 */ /* 0x002fc800080000ff */
[----:B------:R-:W-:-:S09]  /*02b0*/  UISETP.NE.AND UP0, UPT, UR4, URZ, UPT ;  /* 0x000000ff0400728c */ /* 0x000fd2000bf05270 */
[----:B------:R-:W-:Y:S05]  /*02c0*/  BRA.U !UP0, `(.L_x_4) ;  /* 0x0000000108147547 */ /* 0x000fea000b800000 */
[----:B------:R-:W1:Y:S02]  /*02d0*/  LDC.64 R2, c[0x0][0x388] ;  /* 0x0000e200ff027b82 */ /* 0x000e640000000a00 */
[----:B-1----:R-:W2:Y:S06]  /*02e0*/  LDG.E R3, desc[UR10][R2.64] ;  /* 0x0000000a02037981 */ /* 0x002eac000c1e1900 */
[----:B------:R-:W2:Y:S02]  /*02f0*/  LDC.64 R4, c[0x0][0x380] ;  /* 0x0000e000ff047b82 */ /* 0x000ea40000000a00 */
[----:B--2---:R-:W-:Y:S01]  /*0300*/  STG.E desc[UR10][R4.64], R3 ;  /* 0x0000000304007986 */ /* 0x004fe2000c10190a */
[----:B------:R-:W-:Y:S05]  /*0310*/  EXIT ;  /* 0x000000000000794d */ /* 0x000fea0003800000 */
.L_x_4:
[----:B------:R-:W1:Y:S02]  /*0320*/  LDC.64 R2, c[0x0][0x380] ;  /* 0x0000e000ff027b82 */ /* 0x000e640000000a00 */
[----:B-1----:R-:W-:Y:S01]  /*0330*/  STG.E desc[UR10][R2.64], RZ ;  /* 0x000000ff02007986 */ /* 0x002fe2000c10190a */
[----:B------:R-:W-:Y:S05]  /*0340*/  EXIT ;  /* 0x000000000000794d */ /* 0x000fea0003800000 */
.L_x_3:
[----:B0-----:R-:W-:-:S13]  /*0350*/  ISETP.NE.AND P0, PT, R0, RZ, PT ;  /* 0x000000ff0000720c */ /* 0x001fda0003f05270 */
[----:B------:R-:W0:Y:S08]  /*0360*/  @P0 LDC.64 R6, c[0x0][0x388] ;  /* 0x0000e200ff060b82 */ /* 0x000e300000000a00 */
[----:B------:R-:W1:Y:S01]  /*0370*/  @!P0 LDC.64 R8, c[0x0][0x388] ;  /* 0x0000e200ff088b82 */ /* 0x000e620000000a00 */
[----:B0-----:R-:W-:-:S04]  /*0380*/  @P0 LEA R6, P1, R0, R6, 0x2 ;  /* 0x0000000600060211 */ /* 0x001fc800078210ff */
[----:B------:R-:W-:Y:S01]  /*0390*/  @P0 LEA.HI.X R7, R0, R7, RZ, 0x2, P1 ;  /* 0x0000000700070211 */ /* 0x000fe200008f14ff */
[----:B-1----:R-:W2:Y:S04]  /*03a0*/  @!P0 LDG.E R8, desc[UR10][R8.64] ;  /* 0x0000000a08088981 */ /* 0x002ea8000c1e1900 */
[----:B------:R-:W3:Y:S04]  /*03b0*/  @P0 LDG.E R3, desc[UR10][R6.64+-0x4] ;  /* 0xfffffc0a06030981 */ /* 0x000ee8000c1e1900 */
[----:B------:R-:W3:Y:S01]  /*03c0*/  @P0 LDG.E R10, desc[UR10][R6.64] ;  /* 0x0000000a060a0981 */ /* 0x000ee2000c1e1900 */
[----:B------:R-:W0:Y:S01]  /*03d0*/  S2UR UR5, SR_CgaCtaId ;  /* 0x00000000000579c3 */ /* 0x000e220000008800 */
[----:B------:R-:W-:-:S02]  /*03e0*/  UMOV UR4, 0x400 ;  /* 0x0000040000047882 */ /* 0x000fc40000000000 */
[----:B0-----:R-:W-:-:S06]  /*03f0*/  ULEA UR5, UR5, UR4, 0x18 ;  /* 0x0000000405057291 */ /* 0x001fcc000f8ec0ff */
[----:B------:R-:W-:Y:S01]  /*0400*/  LEA R2, R0, UR5, 0x2 ;  /* 0x0000000500027c11 */ /* 0x000fe2000f8e10ff */
[----:B------:R-:W-:Y:S01]  /*0410*/  UMOV UR6, 0x2 ;  /* 0x0000000200067882 */ /* 0x000fe20000000000 */
[----:B------:R-:W-:Y:S01]  /*0420*/  UMOV UR4, URZ ;  /* 0x000000ff00047c82 */ /* 0x000fe20008000000 */
[----:B--2---:R0:W-:Y:S01]  /*0430*/  @!P0 STS [UR5], R8 ;  /* 0x00000008ff008988 */ /* 0x0041e20008000805 */
[----:B---3--:R-:W-:-:S05]  /*0440*/  @P0 IMAD.IADD R3, R3, 0x1, R10 ;  /* 0x0000000103030824 */ /* 0x008fca00078e020a */
[----:B------:R0:W-:Y:S01]  /*0450*/  @P0 STS [R2], R3 ;  /* 0x0000000302000388 */ /* 0x0001e20000000800 */
[----:B------:R-:W-:Y:S01]  /*0460*/  BAR.SYNC.DEFER_BLOCKING 0x0 ;  /* 0x0000000000007b1d */ /* 0x000fe20000010000 */
[----:B------:R-:W-:-:S04]  /*0470*/  ISETP.GE.U32.AND P0, PT, R4, 0x3, PT ;  /* 0x000000030400780c */ /* 0x000fc80003f06070 */
[----:B------:R-:W-:-:S13]  /*0480*/  ISETP.GE.U32.AND.EX P0, PT, R5, RZ, PT, P0 ;  /* 0x000000ff0500720c */ /* 0x000fda0003f06100 */
[----:B0-----:R-:W-:Y:S05]  /*0490*/  @!P0 BRA `(.L_x_5) ;  /* 0x0000000400988947 */ /* 0x001fea0003800000 */
[C---:B------:R-:W-:Y:S01]  /*04a0*/  IADD3 R3, P1, PT, R4.reuse, -0x3, RZ ;  /* 0xfffffffd04037810 */ /* 0x040fe20007f3e0ff */
[----:B------:R-:W-:Y:S01]  /*04b0*/  UMOV UR8, 0x1 ;  /* 0x0000000100087882 */ /* 0x000fe20000000000 */
[----:B------:R-:W-:Y:S02]  /*04c0*/  UMOV UR4, URZ ;  /* 0x000000ff00047c82 */ /* 0x000fe40008000000 */
[----:B------:R-:W-:Y:S02]  /*04d0*/  ISETP.GE.U32.AND P0, PT, R3, 0x3, PT ;  /* 0x000000030300780c */ /* 0x000fe40003f06070 */
[----:B------:R-:W-:Y:S02]  /*04e0*/  IADD3.X R3, PT, PT, R5, -0x1, RZ, P1, !PT ;  /* 0xffffffff05037810 */ /* 0x000fe40000ffe4ff */
[----:B------:R-:W-:Y:S02]  /*04f0*/  IADD3 R6, P1, PT, R4, -0x2, RZ ;  /* 0xfffffffe04067810 */ /* 0x000fe40007f3e0ff */
[----:B------:R-:W-:Y:S01]  /*0500*/  ISETP.GE.U32.AND.EX P0, PT, R3, RZ, PT, P0 ;  /* 0x000000ff0300720c */ /* 0x000fe20003f06100 */
[----:B------:R-:W-:Y:S01]  /*0510*/  IMAD.MOV.U32 R3, RZ, RZ, RZ ;  /* 0x000000ffff037224 */ /* 0x000fe200078e00ff */
[----:B------:R-:W-:-:S02]  /*0520*/  IADD3.X R7, PT, PT, R5, -0x1, RZ, P1, !PT ;  /* 0xffffffff05077810 */ /* 0x000fc40000ffe4ff */
[----:B------:R-:W-:-:S09]  /*0530*/  LOP3.LUT R4, R6, 0x3, RZ, 0xc0, !PT ;  /* 0x0000000306047812 */ /* 0x000fd200078ec0ff */
[----:B------:R-:W-:Y:S05]  /*0540*/  @!P0 BRA `(.L_x_6) ;  /* 0x0000000400048947 */ /* 0x000fea0003800000 */
[----:B------:R-:W-:Y:S01]  /*0550*/  LOP3.LUT R5, R6, 0xfffffffc, RZ, 0xc0, !PT ;  /* 0xfffffffc06057812 */ /* 0x000fe200078ec0ff */
[----:B------:R-:W-:Y:S01]  /*0560*/  IMAD.MOV.U32 R6, RZ, RZ, R7 ;  /* 0x000000ffff067224 */ /* 0x000fe200078e0007 */
[----:B------:R-:W-:Y:S01]  /*0570*/  UMOV UR8, 0x1 ;  /* 0x0000000100087882 */ /* 0x000fe20000000000 */
[----:B------:R-:W-:-:S05]  /*0580*/  UMOV UR4, URZ ;  /* 0x000000ff00047c82 */ /* 0x000fca0008000000 */
.L_x_7:
[----:B------:R-:W-:Y:S02]  /*0590*/  USHF.L.U64.HI UR6, UR8, 0x1, UR4 ;  /* 0x0000000108067899 */ /* 0x000fe40008010204 */
[----:B------:R-:W-:-:S04]  /*05a0*/  USHF.L.U32 UR7, UR8, 0x1, URZ ;  /* 0x0000000108077899 */ /* 0x000fc800080006ff */
[----:B------:R-:W-:Y:S01]  /*05b0*/  IMAD.U32 R7, RZ, RZ, UR6 ;  /* 0x00000006ff077e24 */ /* 0x000fe2000f8e00ff */
[----:B------:R-:W-:Y:S01]  /*05c0*/  USHF.L.U64.HI UR6, UR8, 0x2, UR4 ;  /* 0x0000000208067899 */ /* 0x000fe20008010204 */
[----:B------:R-:W-:-:S04]  /*05d0*/  ISETP.LT.U32.AND P0, PT, R0, UR7, PT ;  /* 0x0000000700007c0c */ /* 0x000fc8000bf01070 */
[----:B------:R-:W-:Y:S01]  /*05e0*/  ISETP.GT.U32.AND.EX P0, PT, R7, RZ, PT, P0 ;  /* 0x000000ff0700720c */ /* 0x000fe20003f04100 */
[----:B------:R-:W-:Y:S02]  /*05f0*/  IMAD.MOV.U32 R7, RZ, RZ, RZ ;  /* 0x000000ffff077224 */ /* 0x000fe400078e00ff */
[----:B0-----:R-:W-:Y:S01]  /*0600*/  IMAD.U32 R9, RZ, RZ, UR6 ;  /* 0x00000006ff097e24 */ /* 0x001fe2000f8e00ff */
[----:B------:R-:W-:-:S09]  /*0610*/  USHF.L.U32 UR6, UR8, 0x3, URZ ;  /* 0x0000000308067899 */ /* 0x000fd200080006ff */
[----:B------:R-:W-:Y:S01]  /*0620*/  @!P0 VIADD R8, R0, -UR7 ;  /* 0x8000000700088c36 */ /* 0x000fe20008000000 */
[----:B------:R-:W-:-:S04]  /*0630*/  USHF.L.U32 UR7, UR8, 0x2, URZ ;  /* 0x0000000208077899 */ /* 0x000fc800080006ff */
[----:B------:R-:W-:-:S05]  /*0640*/  @!P0 LEA R8, R8, UR5, 0x2 ;  /* 0x0000000508088c11 */ /* 0x000fca000f8e10ff */
[----:B------:R-:W-:Y:S01]  /*0650*/  @!P0 LDS R7, [R8] ;  /* 0x0000000008078984 */ /* 0x000fe20000000800 */
[----:B------:R-:W-:Y:S01]  /*0660*/  BAR.SYNC.DEFER_BLOCKING 0x0 ;  /* 0x0000000000007b1d */ /* 0x000fe20000010000 */
[----:B------:R-:W-:-:S04]  /*0670*/  ISETP.LT.U32.AND P0, PT, R0, UR7, PT ;  /* 0x0000000700007c0c */ /* 0x000fc8000bf01070 */
[----:B------:R-:W-:Y:S01]  /*0680*/  ISETP.GT.U32.AND.EX P0, PT, R9, RZ, PT, P0 ;  /* 0x000000ff0900720c */ /* 0x000fe20003f04100 */
[----:B------:R-:W-:-:S12]  /*0690*/  IMAD.MOV.U32 R9, RZ, RZ, RZ ;  /* 0x000000ffff097224 */ /* 0x000fd800078e00ff */
[----:B------:R-:W-:Y:S01]  /*06a0*/  @!P0 VIADD R11, R0, -UR7 ;  /* 0x80000007000b8c36 */ /* 0x000fe20008000000 */
[----:B------:R-:W-:Y:S02]  /*06b0*/  USHF.L.U64.HI UR7, UR8, 0x3, UR4 ;  /* 0x0000000308077899 */ /* 0x000fe40008010204 */
[----:B------:R-:W-:Y:S02]  /*06c0*/  USHF.L.U64.HI UR4, UR8, 0x4, UR4 ;  /* 0x0000000408047899 */ /* 0x000fe40008010204 */
[----:B------:R-:W-:Y:S01]  /*06d0*/  @!P0 LEA R11, R11, UR5, 0x2 ;  /* 0x000000050b0b8c11 */ /* 0x000fe2000f8e10ff */
[----:B------:R-:W0:Y:S01]  /*06e0*/  LDS R10, [R2] ;  /* 0x00000000020a7984 */ /* 0x000e220000000800 */
[----:B------:R-:W-:Y:S01]  /*06f0*/  USHF.L.U32 UR8, UR8, 0x4, URZ ;  /* 0x0000000408087899 */ /* 0x000fe200080006ff */
[----:B0-----:R-:W-:Y:S02]  /*0700*/  IMAD.IADD R7, R10, 0x1, R7 ;  /* 0x000000010a077824 */ /* 0x001fe400078e0207 */
[----:B------:R-:W-:-:S03]  /*0710*/  IMAD.U32 R10, RZ, RZ, UR7 ;  /* 0x00000007ff0a7e24 */ /* 0x000fc6000f8e00ff */
[----:B------:R0:W-:Y:S01]  /*0720*/  STS [R2], R7 ;  /* 0x0000000702007388 */ /* 0x0001e20000000800 */
[----:B------:R-:W-:Y:S01]  /*0730*/  BAR.SYNC.DEFER_BLOCKING 0x0 ;  /* 0x0000000000007b1d */ /* 0x000fe20000010000 */
[----:B0-----:R-:W-:-:S05]  /*0740*/  IMAD.MOV.U32 R7, RZ, RZ, RZ ;  /* 0x000000ffff077224 */ /* 0x001fca00078e00ff */
[----:B------:R0:W-:Y:S02]  /*0750*/  @!P0 LDS R9, [R11] ;  /* 0x000000000b098984 */ /* 0x0001e40000000800 */
[----:B------:R-:W-:Y:S01]  /*0760*/  BAR.SYNC.DEFER_BLOCKING 0x0 ;  /* 0x0000000000007b1d */ /* 0x000fe20000010000 */
[----:B------:R-:W-:Y:S01]  /*0770*/  ISETP.LT.U32.AND P0, PT, R0, UR6, PT ;  /* 0x0000000600007c0c */ /* 0x000fe2000bf01070 */
[----:B0-----:R-:W-:-:S03]  /*0780*/  IMAD.U32 R11, RZ, RZ, UR4 ;  /* 0x00000004ff0b7e24 */ /* 0x001fc6000f8e00ff */
[----:B------:R-:W-:-:S13]  /*0790*/  ISETP.GT.U32.AND.EX P0, PT, R10, RZ, PT, P0 ;  /* 0x000000ff0a00720c */ /* 0x000fda0003f04100 */
[----:B------:R-:W-:-:S05]  /*07a0*/  @!P0 VIADD R10, R0, -UR6 ;  /* 0x80000006000a8c36 */ /* 0x000fca0008000000 */
[----:B------:R-:W-:Y:S01]  /*07b0*/  @!P0 LEA R10, R10, UR5, 0x2 ;  /* 0x000000050a0a8c11 */ /* 0x000fe2000f8e10ff */
[----:B------:R-:W0:Y:S02]  /*07c0*/  LDS R8, [R2] ;  /* 0x0000000002087984 */ /* 0x000e240000000800 */
[----:B0-----:R-:W-:-:S05]  /*07d0*/  IMAD.IADD R9, R8, 0x1, R9 ;  /* 0x0000000108097824 */ /* 0x001fca00078e0209 */
[----:B------:R-:W-:Y:S01]  /*07e0*/  STS [R2], R9 ;  /* 0x0000000902007388 */ /* 0x000fe20000000800 */
[----:B------:R-:W-:Y:S06]  /*07f0*/  BAR.SYNC.DEFER_BLOCKING 0x0 ;  /* 0x0000000000007b1d */ /* 0x000fec0000010000 */
[----:B------:R-:W-:Y:S02]  /*0800*/  @!P0 LDS R7, [R10] ;  /* 0x000000000a078984 */ /* 0x000fe40000000800 */
[----:B------:R-:W-:Y:S01]  /*0810*/  BAR.SYNC.DEFER_BLOCKING 0x0 ;  /* 0x0000000000007b1d */ /* 0x000fe20000010000 */
[----:B------:R-:W-:-:S04]  /*0820*/  ISETP.LT.U32.AND P0, PT, R0, UR8, PT ;  /* 0x0000000800007c0c */ /* 0x000fc8000bf01070 */
[----:B------:R-:W-:-:S13]  /*0830*/  ISETP.GT.U32.AND.EX P0, PT, R11, RZ, PT, P0 ;  /* 0x000000ff0b00720c */ /* 0x000fda0003f04100 */
[----:B------:R-:W-:-:S05]  /*0840*/  @!P0 VIADD R11, R0, -UR8 ;  /* 0x80000008000b8c36 */ /* 0x000fca0008000000 */
[----:B------:R-:W-:Y:S01]  /*0850*/  @!P0 LEA R11, R11, UR5, 0x2 ;  /* 0x000000050b0b8c11 */ /* 0x000fe2000f8e10ff */
[----:B------:R-:W0:Y:S02]  /*0860*/  LDS R8, [R2] ;  /* 0x0000000002087984 */ /* 0x000e240000000800 */
[----:B0-----:R-:W-:Y:S02]  /*0870*/  IMAD.IADD R7, R8, 0x1, R7 ;  /* 0x0000000108077824 */ /* 0x001fe400078e0207 */
[----:B------:R-:W-:-:S03]  /*0880*/  IMAD.MOV.U32 R8, RZ, RZ, RZ ;  /* 0x000000ffff087224 */ /* 0x000fc600078e00ff */
[----:B------:R-:W-:Y:S01]  /*0890*/  STS [R2], R7 ;  /* 0x0000000702007388 */ /* 0x000fe20000000800 */
[----:B------:R-:W-:Y:S06]  /*08a0*/  BAR.SYNC.DEFER_BLOCKING 0x0 ;  /* 0x0000000000007b1d */ /* 0x000fec0000010000 */
[----:B------:R-:W-:Y:S02]  /*08b0*/  @!P0 LDS R8, [R11] ;  /* 0x000000000b088984 */ /* 0x000fe40000000800 */
[----:B------:R-:W-:Y:S01]  /*08c0*/  BAR.SYNC.DEFER_BLOCKING 0x0 ;  /* 0x0000000000007b1d */ /* 0x000fe20000010000 */
[----:B------:R-:W-:-:S04]  /*08d0*/  IADD3 R5, P0, PT, R5, -0x4, RZ ;  /* 0xfffffffc05057810 */ /* 0x000fc80007f1e0ff */
[----:B------:R-:W-:Y:S02]  /*08e0*/  IADD3.X R6, PT, PT, R6, -0x1, RZ, P0, !PT ;  /* 0xffffffff06067810 */ /* 0x000fe400007fe4ff */
[----:B------:R-:W-:-:S04]  /*08f0*/  ISETP.NE.U32.AND P0, PT, R5, RZ, PT ;  /* 0x000000ff0500720c */ /* 0x000fc80003f05070 */
[----:B------:R-:W-:Y:S01]  /*0900*/  ISETP.NE.AND.EX P0, PT, R6, RZ, PT, P0 ;  /* 0x000000ff0600720c */ /* 0x000fe20003f05300 */
[----:B------:R-:W0:Y:S02]  /*0910*/  LDS R9, [R2] ;  /* 0x0000000002097984 */ /* 0x000e240000000800 */
[----:B0-----:R-:W-:-:S05]  /*0920*/  IMAD.IADD R9, R9, 0x1, R8 ;  /* 0x0000000109097824 */ /* 0x001fca00078e0208 */
[----:B------:R0:W-:Y:S01]  /*0930*/  STS [R2], R9 ;  /* 0x0000000902007388 */ /* 0x0001e20000000800 */
[----:B------:R-:W-:Y:S06]  /*0940*/  BAR.SYNC.DEFER_BLOCKING 0x0 ;  /* 0x0000000000007b1d */ /* 0x000fec0000010000 */
[----:B------:R-:W-:Y:S05]  /*0950*/  @P0 BRA `(.L_x_7) ;  /* 0xfffffffc000c0947 */ /* 0x000fea000383ffff */
.L_x_6:
[----:B------:R-:W-:-:S04]  /*0960*/  ISETP.NE.U32.AND P0, PT, R4, RZ, PT ;  /* 0x000000ff0400720c */ /* 0x000fc80003f05070 */
[----:B------:R-:W-:-:S13]  /*0970*/  ISETP.NE.AND.EX P0, PT, R3, RZ, PT, P0 ;  /* 0x000000ff0300720c */ /* 0x000fda0003f05300 */
[----:B------:R-:W-:Y:S05]  /*0980*/  @!P0 BRA `(.L_x_8) ;  /* 0x0000000000548947 */ /* 0x000fea0003800000 */
.L_x_9:
[----:B------:R-:W-:Y:S01]  /*0990*/  UMOV UR7, UR4 ;  /* 0x0000000400077c82 */ /* 0x000fe20008000000 */
[----:B------:R-:W-:Y:S01]  /*09a0*/  UMOV UR6, UR8 ;  /* 0x0000000800067c82 */ /* 0x000fe20008000000 */
[----:B------:R-:W-:Y:S02]  /*09b0*/  USHF.L.U64.HI UR4, UR8, 0x1, UR4 ;  /* 0x0000000108047899 */ /* 0x000fe40008010204 */
[----:B------:R-:W-:-:S04]  /*09c0*/  USHF.L.U32 UR8, UR8, 0x1, URZ ;  /* 0x0000000108087899 */ /* 0x000fc800080006ff */
[----:B-1----:R-:W-:Y:S02]  /*09d0*/  IMAD.U32 R5, RZ, RZ, UR4 ;  /* 0x00000004ff057e24 */ /* 0x002fe4000f8e00ff */
[----:B------:R-:W-:-:S04]  /*09e0*/  ISETP.LT.U32.AND P0, PT, R0, UR8, PT ;  /* 0x0000000800007c0c */ /* 0x000fc8000bf01070 */
[----:B------:R-:W-:Y:S01]  /*09f0*/  ISETP.GT.U32.AND.EX P0, PT, R5, RZ, PT, P0 ;  /* 0x000000ff0500720c */ /* 0x000fe20003f04100 */
[----:B------:R-:W-:-:S12]  /*0a00*/  IMAD.MOV.U32 R5, RZ, RZ, RZ ;  /* 0x000000ffff057224 */ /* 0x000fd800078e00ff */
[----:B------:R-:W-:-:S05]  /*0a10*/  @!P0 VIADD R6, R0, -UR8 ;  /* 0x8000000800068c36 */ /* 0x000fca0008000000 */
[----:B------:R-:W-:-:S05]  /*0a20*/  @!P0 LEA R7, R6, UR5, 0x2 ;  /* 0x0000000506078c11 */ /* 0x000fca000f8e10ff */
[----:B------:R-:W-:Y:S01]  /*0a30*/  @!P0 LDS R5, [R7] ;  /* 0x0000000007058984 */ /* 0x000fe20000000800 */
[----:B------:R-:W-:Y:S01]  /*0a40*/  BAR.SYNC.DEFER_BLOCKING 0x0 ;  /* 0x0000000000007b1d */ /* 0x000fe20000010000 */
[----:B------:R-:W-:-:S04]  /*0a50*/  IADD3 R4, P0, PT, R4, -0x1, RZ ;  /* 0xffffffff04047810 */ /* 0x000fc80007f1e0ff */
[----:B------:R-:W-:Y:S02]  /*0a60*/  IADD3.X R3, PT, PT, R3, -0x1, RZ, P0, !PT ;  /* 0xffffffff03037810 */ /* 0x000fe400007fe4ff */
[----:B------:R-:W-:-:S04]  /*0a70*/  ISETP.NE.U32.AND P0, PT, R4, RZ, PT ;  /* 0x000000ff0400720c */ /* 0x000fc80003f05070 */
[----:B------:R-:W-:Y:S01]  /*0a80*/  ISETP.NE.AND.EX P0, PT, R3, RZ, PT, P0 ;  /* 0x000000ff0300720c */ /* 0x000fe20003f05300 */
[----:B------:R-:W1:Y:S02]  /*0a90*/  LDS R6, [R2] ;  /* 0x0000000002067984 */ /* 0x000e640000000800 */
[----:B-1----:R-:W-:-:S05]  /*0aa0*/  IMAD.IADD R5, R6, 0x1, R5 ;  /* 0x0000000106057824 */ /* 0x002fca00078e0205 */
[----:B------:R1:W-:Y:S01]  /*0ab0*/  STS [R2], R5 ;  /* 0x0000000502007388 */ /* 0x0003e20000000800 */
[----:B------:R-:W-:Y:S06]  /*0ac0*/  BAR.SYNC.DEFER_BLOCKING 0x0 ;  /* 0x0000000000007b1d */ /* 0x000fec0000010000 */
[----:B------:R-:W-:Y:S05]  /*0ad0*/  @P0 BRA `(.L_x_9) ;  /* 0xfffffffc00ac0947 */ /* 0x000fea000383ffff */
.L_x_8:
[----:B------:R-:W-:Y:S02]  /*0ae0*/  USHF.L.U64.HI UR4, UR6, 0x2, UR7 ;  /* 0x0000000206047899 */ /* 0x000fe40008010207 */
[----:B------:R-:W-:-:S12]  /*0af0*/  USHF.L.U32 UR6, UR6, 0x2, URZ ;  /* 0x0000000206067899 */ /* 0x000fd800080006ff */
.L_x_5:
[----:B------:R-:W2:Y:S02]  /*0b00*/  LDCU.U8 UR7, c[0x0][0x398] ;  /* 0x00007300ff0777ac */ /* 0x000ea40008000000 */
[----:B--2---:R-:W-:-:S04]  /*0b10*/  UPRMT UR7, UR7, 0x8880, URZ ;  /* 0x0000888007077896 */ /* 0x004fc800080000ff */
[----:B------:R-:W-:-:S09]  /*0b20*/  UISETP.NE.AND UP0, UPT, UR7, URZ, UPT ;  /* 0x000000ff0700728c */ /* 0x000fd2000bf05270 */
[----:B------:R-:W-:Y:S05]  /*0b30*/  BRA.U !UP0, `(.L_x_10) ;  /* 0x00000001083c7547 */ /* 0x000fea000b800000 */
[----:B------:R-:W-:Y:S01]  /*0b40*/  IMAD.U32 R3, RZ, RZ, UR4 ;  /* 0x00000004ff037e24 */ /* 0x000fe2000f8e00ff */
[----:B------:R-:W-:Y:S01]  /*0b50*/  ISETP.LT.U32.AND P0, PT, R0, UR6, PT ;  /* 0x0000000600007c0c */ /* 0x000fe2000bf01070 */
[----:B01----:R-:W-:Y:S01]  /*0b60*/  LDS R2, [R2] ;  /* 0x0000000002027984 */ /* 0x003fe20000000800 */
[----:B------:R-:W0:Y:S02]  /*0b70*/  LDCU.64 UR8, c[0x0][0x380] ;  /* 0x00007000ff0877ac */ /* 0x000e240008000a00 */
[----:B------:R-:W-:Y:S01]  /*0b80*/  ISETP.GT.U32.AND.EX P0, PT, R3, RZ, PT, P0 ;  /* 0x000000ff0300720c */ /* 0x000fe20003f04100 */
[----:B------:R-:W-:-:S12]  /*0b90*/  IMAD.MOV.U32 R3, RZ, RZ, RZ ;  /* 0x000000ffff037224 */ /* 0x000fd800078e00ff */
[----:B------:R-:W-:-:S05]  /*0ba0*/  @!P0 VIADD R4, R0, -UR6 ;  /* 0x8000000600048c36 */ /* 0x000fca0008000000 */
[----:B------:R-:W-:-:S05]  /*0bb0*/  @!P0 LEA R6, R4, UR5, 0x2 ;  /* 0x0000000504068c11 */ /* 0x000fca000f8e10ff */
[----:B------:R-:W1:Y:S01]  /*0bc0*/  @!P0 LDS R3, [R6] ;  /* 0x0000000006038984 */ /* 0x000e620000000800 */
[----:B0-----:R-:W-:-:S04]  /*0bd0*/  LEA R4, P0, R0, UR8, 0x2 ;  /* 0x0000000800047c11 */ /* 0x001fc8000f8010ff */
[----:B------:R-:W-:Y:S01]  /*0be0*/  LEA.HI.X R5, R0, UR9, RZ, 0x2, P0 ;  /* 0x0000000900057c11 */ /* 0x000fe200080f14ff */
[----:B-1----:R-:W-:-:S05]  /*0bf0*/  IMAD.IADD R3, R2, 0x1, R3 ;  /* 0x0000000102037824 */ /* 0x002fca00078e0203 */
[----:B------:R-:W-:Y:S01]  /*0c00*/  STG.E desc[UR10][R4.64], R3 ;  /* 0x0000000304007986 */ /* 0x000fe2000c10190a */
[----:B------:R-:W-:Y:S06]  /*0c10*/  BAR.SYNC.DEFER_BLOCKING 0x0 ;  /* 0x0000000000007b1d */ /* 0x000fec0000010000 */
[----:B------:R-:W-:Y:S05]  /*0c20*/  EXIT ;  /* 0x000000000000794d */ /* 0x000fea0003800000 */
.L_x_10:
[----:B------:R-:W-:-:S13]  /*0c30*/  ISETP.NE.AND P0, PT, R0, RZ, PT ;  /* 0x000000ff0000720c */ /* 0x000fda0003f05270 */
[----:B-1----:R-:W1:Y:S02]  /*0c40*/  @!P0 LDC.64 R4, c[0x0][0x380] ;  /* 0x0000e000ff048b82 */ /* 0x002e640000000a00 */
[----:B-1----:R-:W-:-:S04]  /*0c50*/  @!P0 LEA R4, P1, R0, R4, 0x2 ;  /* 0x0000000400048211 */ /* 0x002fc800078210ff */
[----:B------:R-:W-:-:S05]  /*0c60*/  @!P0 LEA.HI.X R5, R0, R5, RZ, 0x2, P1 ;  /* 0x0000000500058211 */ /* 0x000fca00008f14ff */
[----:B------:R1:W-:Y:S01]  /*0c70*/  @!P0 STG.E desc[UR10][R4.64], RZ ;  /* 0x000000ff04008986 */ /* 0x0003e2000c10190a */
[----:B------:R-:W-:Y:S05]  /*0c80*/  @!P0 EXIT ;  /* 0x000000000000894d */ /* 0x000fea0003800000 */
[----:B------:R-:W-:-:S04]  /*0c90*/  IADD3 R3, P1, PT, R0, -0x1, RZ ;  /* 0xffffffff00037810 */ /* 0x000fc80007f3e0ff */
[----:B------:R-:W-:Y:S01]  /*0ca0*/  ISETP.GE.U32.AND P0, PT, R3, UR6, PT ;  /* 0x0000000603007c0c */ /* 0x000fe2000bf06070 */
[----:B------:R-:W-:-:S05]  /*0cb0*/  IMAD.X R3, RZ, RZ, -0x1, P1 ;  /* 0xffffffffff037424 */ /* 0x000fca00008e06ff */
[----:B------:R-:W-:-:S13]  /*0cc0*/  ISETP.GE.U32.AND.EX P0, PT, R3, UR4, PT, P0 ;  /* 0x0000000403007c0c */ /* 0x000fda000bf06100 */
[----:B------:R-:W2:Y:S01]  /*0cd0*/  @!P0 LDS R3, [R2+-0x4] ;  /* 0xfffffc0002038984 */ /* 0x000ea20000000800 */
[----:B-1----:R-:W1:Y:S02]  /*0ce0*/  @!P0 LDC.64 R4, c[0x0][0x380] ;  /* 0x0000e000ff048b82 */ /* 0x002e640000000a00 */
[----:B-1----:R-:W-:-:S04]  /*0cf0*/  @!P0 LEA R4, P1, R0, R4, 0x2 ;  /* 0x0000000400048211 */ /* 0x002fc800078210ff */
[----:B------:R-:W-:-:S05]  /*0d00*/  @!P0 LEA.HI.X R5, R0, R5, RZ, 0x2, P1 ;  /* 0x0000000500058211 */ /* 0x000fca00008f14ff */
[----:B--2---:R1:W-:Y:S01]  /*0d10*/  @!P0 STG.E desc[UR10][R4.64], R3 ;  /* 0x0000000304008986 */ /* 0x0043e2000c10190a */
[----:B------:R-:W-:Y:S05]  /*0d20*/  @!P0 EXIT ;  /* 0x000000000000894d */ /* 0x000fea0003800000 */
[----:B------:R-:W-:Y:S01]  /*0d30*/  USHF.L.U32 UR4, UR6, 0x2, URZ ;  /* 0x0000000206047899 */ /* 0x000fe200080006ff */
[----:B------:R-:W-:Y:S03]  /*0d40*/  LDS R6, [R2+-0x4] ;  /* 0xfffffc0002067984 */ /* 0x000fe60000000800 */
[----:B------:R-:W-:-:S09]  /*0d50*/  ULOP3.LUT UR4, UR4, 0xfffffffc, URZ, 0x3c, !UPT ;  /* 0xfffffffc04047892 */ /* 0x000fd2000f8e3cff */
[----:B-1----:R-:W1:Y:S02]  /*0d60*/  LDS R3, [R2+UR4] ;  /* 0x0000000402037984 */ /* 0x002e640008000800 */
[----:B------:R-:W2:Y:S02]  /*0d70*/  LDCU.64 UR4, c[0x0][0x380] ;  /* 0x00007000ff0477ac */ /* 0x000ea40008000a00 */
[----:B--2---:R-:W-:-:S04]  /*0d80*/  LEA R4, P0, R0, UR4, 0x2 ;  /* 0x0000000400047c11 */ /* 0x004fc8000f8010ff */
[----:B------:R-:W-:Y:S01]  /*0d90*/  LEA.HI.X R5, R0, UR5, RZ, 0x2, P0 ;  /* 0x0000000500057c11 */ /* 0x000fe200080f14ff */
[----:B-1----:R-:W-:-:S05]  /*0da0*/  IMAD.IADD R3, R6, 0x1, R3 ;  /* 0x0000000106037824 */ /* 0x002fca00078e0203 */
[----:B------:R-:W-:Y:S01]  /*0db0*/  STG.E desc[UR10][R4.64], R3 ;  /* 0x0000000304007986 */ /* 0x000fe2000c10190a */
[----:B------:R-:W-:Y:S05]  /*0dc0*/  EXIT ;  /* 0x000000000000794d */ /* 0x000fea0003800000 */
.L_x_2:
[----:B------:R-:W0:Y:S01]  /*0dd0*/  LDC.64 R2, c[0x0][0x388] ;  /* 0x0000e200ff027b82 */ /* 0x000e220000000a00 */
[----:B------:R-:W1:Y:S01]  /*0de0*/  LDCU.U8 UR4, c[0x0][0x398] ;  /* 0x00007300ff0477ac */ /* 0x000e620008000000 */
[----:B0-----:R0:W5:Y:S01]  /*0df0*/  LDG.E R7, desc[UR10][R2.64] ;  /* 0x0000000a02077981 */ /* 0x001162000c1e1900 */
[----:B-1----:R-:W-:-:S04]  /*0e00*/  UPRMT UR4, UR4, 0x8880, URZ ;  /* 0x0000888004047896 */ /* 0x002fc800080000ff */
[----:B------:R-:W-:-:S09]  /*0e10*/  UISETP.NE.AND UP0, UPT, UR4, URZ, UPT ;  /* 0x000000ff0400728c */ /* 0x000fd2000bf05270 */
[----:B0-----:R-:W-:Y:S05]  /*0e20*/  BRA.U !UP0, `(.L_x_11) ;  /* 0x0000000108187547 */ /* 0x001fea000b800000 */
[----:B------:R-:W0:Y:S02]  /*0e30*/  LDC.64 R4, c[0x0][0x380] ;  /* 0x0000e000ff047b82 */ /* 0x000e240000000a00 */
[----:B0----5:R-:W-:Y:S04]  /*0e40*/  STG.E desc[UR10][R4.64], R7 ;  /* 0x0000000704007986 */ /* 0x021fe8000c10190a */
[----:B------:R-:W2:Y:S02]  /*0e50*/  LDG.E R2, desc[UR10][R2.64+0x4] ;  /* 0x0000040a02027981 */ /* 0x000ea4000c1e1900 */
[----:B--2---:R-:W-:-:S05]  /*0e60*/  IMAD.IADD R9, R7, 0x1, R2 ;  /* 0x0000000107097824 */ /* 0x004fca00078e0202 */
[----:B------:R-:W-:Y:S01]  /*0e70*/  STG.E desc[UR10][R4.64+0x4], R9 ;  /* 0x0000040904007986 */ /* 0x000fe2000c10190a */
[----:B------:R-:W-:Y:S05]  /*0e80*/  EXIT ;  /* 0x000000000000794d */ /* 0x000fea0003800000 */
.L_x_11:
[----:B------:R-:W0:Y:S02]  /*0e90*/  LDC.64 R2, c[0x0][0x380] ;  /* 0x0000e000ff027b82 */ /* 0x000e240000000a00 */
[----:B0----5:R-:W-:Y:S04]  /*0ea0*/  STG.E desc[UR10][R2.64+0x4], R7 ;  /* 0x0000040702007986 */ /* 0x021fe8000c10190a */
[----:B------:R-:W-:Y:S01]  /*0eb0*/  STG.E desc[UR10][R2.64], RZ ;  /* 0x000000ff02007986 */ /* 0x000fe2000c10190a */
[----:B------:R-:W-:Y:S05]  /*0ec0*/  EXIT ;  /* 0x000000000000794d */ /* 0x000fea0003800000 */
.L_x_12:
        /* <DEDUP_REMOVED lines=11> */
.L_x_15:


//--------------------- .nv.shared._Z9addKernelPii --------------------------
	.section	.nv.shared._Z9addKernelPii,"aw",@nobits
	.sectionflags	@""
	.align	16
	.zero		1024


//--------------------- .nv.shared.reserved.0     --------------------------
	.section	.nv.shared.reserved.0,"aw",@nobits
	.weak		__nv_reservedSMEM_offset_0_alias
	.size		__nv_reservedSMEM_offset_0_alias, 0, 64
	.other		__nv_reservedSMEM_offset_0_alias,@"STO_CUDA_RESERVED_SHARED STV_DEFAULT"
__nv_reservedSMEM_offset_0_alias:
	.zero		0
	.zero		64


//--------------------- .nv.shared._Z10psaBKernelPiS_mb --------------------------
	.section	.nv.shared._Z10psaBKernelPiS_mb,"aw",@nobits
	.sectionflags	@""
	.align	16
	.zero		1024


//--------------------- .nv.shared._Z11psaHSKernelPiS_mb --------------------------
	.section	.nv.shared._Z11psaHSKernelPiS_mb,"aw",@nobits
	.sectionflags	@""
	.align	16
	.zero		1024


//--------------------- .nv.constant0._Z9addKernelPii --------------------------
	.section	.nv.constant0._Z9addKernelPii,"a",@progbits
	.sectionflags	@""
	.align	4
.nv.constant0._Z9addKernelPii:
	.zero		908


//--------------------- .nv.constant0._Z10psaBKernelPiS_mb --------------------------
	.section	.nv.constant0._Z10psaBKernelPiS_mb,"a",@progbits
	.sectionflags	@""
	.align	4
.nv.constant0._Z10psaBKernelPiS_mb:
	.zero		921


//--------------------- .nv.constant0._Z11psaHSKernelPiS_mb --------------------------
	.section	.nv.constant0._Z11psaHSKernelPiS_mb,"a",@progbits
	.sectionflags	@""
	.align	4
.nv.constant0._Z11psaHSKernelPiS_mb:
	.zero		921


//--------------------- SYMBOLS --------------------------

	.type		.nv.reservedSmem.offset0,@object
	.size		.nv.reservedSmem.offset0,0x4
	.type		.nv.reservedSmem.cap,@object
	.size		.nv.reservedSmem.cap,0x4
